//
// Generated by NVIDIA NVVM Compiler
//
// Compiler Build ID: CL-36424714
// Cuda compilation tools, release 13.0, V13.0.88
// Based on NVVM 20.0.0
//

.version 9.0
.target sm_100
.address_size 64

	// .globl	_Z27odd_even_transposition_sortPiS_

.visible .entry _Z27odd_even_transposition_sortPiS_(
	.param .u64 .ptr .align 1 _Z27odd_even_transposition_sortPiS__param_0,
	.param .u64 .ptr .align 1 _Z27odd_even_transposition_sortPiS__param_1
)
{
	.reg .pred 	%p<13>;
	.reg .b32 	%r<20>;
	.reg .b64 	%rd<7>;

	ld.param.u64 	%rd3, [_Z27odd_even_transposition_sortPiS__param_0];
	ld.param.u64 	%rd4, [_Z27odd_even_transposition_sortPiS__param_1];
	cvta.to.global.u64 	%rd1, %rd4;
	ld.global.u32 	%r18, [%rd1];
	setp.lt.s32 	%p1, %r18, 1;
	@%p1 bra 	$L__BB0_10;
	mov.u32 	%r13, %tid.x;
	mov.u32 	%r14, %ctaid.x;
	mov.u32 	%r15, %ntid.x;
	mad.lo.s32 	%r16, %r15, %r14, %r13;
	cvta.to.global.u64 	%rd5, %rd3;
	add.s32 	%r2, %r16, 1;
	and.b32  	%r3, %r16, 1;
	mul.wide.s32 	%rd6, %r16, 4;
	add.s64 	%rd2, %rd5, %rd6;
	mov.b32 	%r19, 0;
$L__BB0_2:
	and.b32  	%r17, %r19, 1;
	setp.eq.b32 	%p2, %r17, 1;
	not.pred 	%p3, %p2;
	@%p3 bra 	$L__BB0_6;
	setp.eq.s32 	%p4, %r3, 0;
	setp.ge.s32 	%p5, %r2, %r18;
	or.pred  	%p6, %p4, %p5;
	@%p6 bra 	$L__BB0_9;
	ld.global.u32 	%r6, [%rd2];
	ld.global.u32 	%r7, [%rd2+4];
	setp.le.s32 	%p7, %r6, %r7;
	@%p7 bra 	$L__BB0_9;
	st.global.u32 	[%rd2], %r7;
	st.global.u32 	[%rd2+4], %r6;
	bra.uni 	$L__BB0_9;
$L__BB0_6:
	setp.ne.s32 	%p8, %r3, 0;
	setp.ge.s32 	%p9, %r2, %r18;
	or.pred  	%p10, %p8, %p9;
	@%p10 bra 	$L__BB0_9;
	ld.global.u32 	%r8, [%rd2];
	ld.global.u32 	%r9, [%rd2+4];
	setp.le.s32 	%p11, %r8, %r9;
	@%p11 bra 	$L__BB0_9;
	st.global.u32 	[%rd2+4], %r8;
	st.global.u32 	[%rd2], %r9;
$L__BB0_9:
	bar.sync 	0;
	add.s32 	%r19, %r19, 1;
	ld.global.u32 	%r18, [%rd1];
	setp.lt.s32 	%p12, %r19, %r18;
	@%p12 bra 	$L__BB0_2;
$L__BB0_10:
	ret;

}


// ===== COMPILED SASS (sm_100) =====

	.target	sm_100

	.elftype	@"ET_EXEC"


//--------------------- .note.nv.tkinfo           --------------------------
	.section	.note.nv.tkinfo,"",@"SHT_NOTE"
	.sectionflags	@"SHF_NOTE_NV_TKINFO"
	.tkinfo
        /*0018*/ 	.word	0x00000002
        /*0030*/ 	.string	""
        /*0030*/ 	.string	"ptxas"
        /*0030*/ 	.string	"Cuda compilation tools, release 13.0, V13.0.88"
        /*0030*/ 	.string	"Build cuda_13.0.r13.0/compiler.36424714_0"
        /*0030*/ 	.string	"-arch sm_100 -m 64 "



//--------------------- .note.nv.cuinfo           --------------------------
	.section	.note.nv.cuinfo,"",@"SHT_NOTE"
	.sectionflags	@"SHF_NOTE_NV_CUINFO"
        /*0018*/ 	.short	0x0002
        /*001a*/ 	.short	0x0064
        /*001c*/ 	.short	0x0082
	.zero		2


//--------------------- .nv.info                  --------------------------
	.section	.nv.info,"",@"SHT_CUDA_INFO"
	.align	4


	//----- nvinfo : EIATTR_REGCOUNT
	.align		4
        /*0000*/ 	.byte	0x04, 0x2f
        /*0002*/ 	.short	(.L_1 - .L_0)
	.align		4
.L_0:
        /*0004*/ 	.word	index@(_Z27odd_even_transposition_sortPiS_)
        /*0008*/ 	.word	0x0000000e


	//----- nvinfo : EIATTR_FRAME_SIZE
	.align		4
.L_1:
        /*000c*/ 	.byte	0x04, 0x11
        /*000e*/ 	.short	(.L_3 - .L_2)
	.align		4
.L_2:
        /*0010*/ 	.word	index@(_Z27odd_even_transposition_sortPiS_)
        /*0014*/ 	.word	0x00000000


	//----- nvinfo : EIATTR_MIN_STACK_SIZE
	.align		4
.L_3:
        /*0018*/ 	.byte	0x04, 0x12
        /*001a*/ 	.short	(.L_5 - .L_4)
	.align		4
.L_4:
        /*001c*/ 	.word	index@(_Z27odd_even_transposition_sortPiS_)
        /*0020*/ 	.word	0x00000000
.L_5:


//--------------------- .nv.compat                --------------------------
	.section	.nv.compat,"",@"SHT_CUDA_COMPAT_INFO"
	.align	4
        /*0000*/ 	.byte	0x02, 0x09, 0x00, 0x00, 0x02, 0x02, 0x01, 0x00, 0x02, 0x05, 0x05, 0x00, 0x03, 0x07, 0x01, 0x01
        /*0010*/ 	.byte	0x02, 0x03, 0x00, 0x00, 0x02, 0x06, 0x01, 0x00, 0x04, 0x0b, 0x08, 0x00, 0x09, 0x00, 0x00, 0x00
        /*0020*/ 	.byte	0x00, 0x00, 0x00, 0x00


//--------------------- .nv.info._Z27odd_even_transposition_sortPiS_ --------------------------
	.section	.nv.info._Z27odd_even_transposition_sortPiS_,"",@"SHT_CUDA_INFO"
	.sectionflags	@""
	.align	4


	//----- nvinfo : EIATTR_CUDA_API_VERSION
	.align		4
        /*0000*/ 	.byte	0x04, 0x37
        /*0002*/ 	.short	(.L_7 - .L_6)
.L_6:
        /*0004*/ 	.word	0x00000082


	//----- nvinfo : EIATTR_KPARAM_INFO
	.align		4
.L_7:
        /*0008*/ 	.byte	0x04, 0x17
        /*000a*/ 	.short	(.L_9 - .L_8)
.L_8:
        /*000c*/ 	.word	0x00000000
        /*0010*/ 	.short	0x0001
        /*0012*/ 	.short	0x0008
        /*0014*/ 	.byte	0x00, 0xf5, 0x21, 0x00


	//----- nvinfo : EIATTR_KPARAM_INFO
	.align		4
.L_9:
        /*0018*/ 	.byte	0x04, 0x17
        /*001a*/ 	.short	(.L_11 - .L_10)
.L_10:
        /*001c*/ 	.word	0x00000000
        /*0020*/ 	.short	0x0000
        /*0022*/ 	.short	0x0000
        /*0024*/ 	.byte	0x00, 0xf5, 0x21, 0x00


	//----- nvinfo : EIATTR_SPARSE_MMA_MASK
	.align		4
.L_11:
        /*0028*/ 	.byte	0x03, 0x50
        /*002a*/ 	.short	0x0000


	//----- nvinfo : EIATTR_MAXREG_COUNT
	.align		4
        /*002c*/ 	.byte	0x03, 0x1b
        /*002e*/ 	.short	0x00ff


	//----- nvinfo : EIATTR_NUM_BARRIERS
	.align		4
        /*0030*/ 	.byte	0x02, 0x4c
        /*0032*/ 	.byte	0x01
	.zero		1


	//----- nvinfo : EIATTR_MERCURY_ISA_VERSION
	.align		4
        /*0034*/ 	.byte	0x03, 0x5f
        /*0036*/ 	.short	0x0101


	//----- nvinfo : EIATTR_VRC_CTA_INIT_COUNT
	.align		4
        /*0038*/ 	.byte	0x02, 0x4a
	.zero		1
	.zero		1


	//----- nvinfo : EIATTR_EXIT_INSTR_OFFSETS
	.align		4
        /*003c*/ 	.byte	0x04, 0x1c
        /*003e*/ 	.short	(.L_13 - .L_12)


	//   ....[0]....
.L_12:
        /*0040*/ 	.word	0x00000050


	//   ....[1]....
        /*0044*/ 	.word	0x000002b0


	//----- nvinfo : EIATTR_CRS_STACK_SIZE
	.align		4
.L_13:
        /*0048*/ 	.byte	0x04, 0x1e
        /*004a*/ 	.short	(.L_15 - .L_14)
.L_14:
        /*004c*/ 	.word	0x00000000


	//----- nvinfo : EIATTR_CBANK_PARAM_SIZE
	.align		4
.L_15:
        /*0050*/ 	.byte	0x03, 0x19
        /*0052*/ 	.short	0x0010


	//----- nvinfo : EIATTR_PARAM_CBANK
	.align		4
        /*0054*/ 	.byte	0x04, 0x0a
        /*0056*/ 	.short	(.L_17 - .L_16)
	.align		4
.L_16:
        /*0058*/ 	.word	index@(.nv.constant0._Z27odd_even_transposition_sortPiS_)
        /*005c*/ 	.short	0x0380
        /*005e*/ 	.short	0x0010


	//----- nvinfo : EIATTR_SW_WAR
	.align		4
.L_17:
        /*0060*/ 	.byte	0x04, 0x36
        /*0062*/ 	.short	(.L_19 - .L_18)
.L_18:
        /*0064*/ 	.word	0x00000008
.L_19:


//--------------------- .nv.callgraph             --------------------------
	.section	.nv.callgraph,"",@"SHT_CUDA_CALLGRAPH"
	.align	4
	.sectionentsize	8
	.align		4
        /*0000*/ 	.word	0x00000000
	.align		4
        /*0004*/ 	.word	0xffffffff
	.align		4
        /*0008*/ 	.word	0x00000000
	.align		4
        /*000c*/ 	.word	0xfffffffe
	.align		4
        /*0010*/ 	.word	0x00000000
	.align		4
        /*0014*/ 	.word	0xfffffffd
	.align		4
        /*0018*/ 	.word	0x00000000
	.align		4
        /*001c*/ 	.word	0xfffffffc


//--------------------- .text._Z27odd_even_transposition_sortPiS_ --------------------------
	.section	.text._Z27odd_even_transposition_sortPiS_,"ax",@progbits
	.align	128
        .global         _Z27odd_even_transposition_sortPiS_
        .type           _Z27odd_even_transposition_sortPiS_,@function
        .size           _Z27odd_even_transposition_sortPiS_,(.L_x_5 - _Z27odd_even_transposition_sortPiS_)
        .other          _Z27odd_even_transposition_sortPiS_,@"STO_CUDA_ENTRY STV_DEFAULT"
_Z27odd_even_transposition_sortPiS_:
.text._Z27odd_even_transposition_sortPiS_:
[----:B------:R-:W-:Y:S08]  /*0000*/  LDC R1, c[0x0][0x37c] ;  /* 0x0000df00ff017b82 */ /* 0x000ff00000000800 */
[----:B------:R-:W0:Y:S01]  /*0010*/  LDC.64 R10, c[0x0][0x388] ;  /* 0x0000e200ff0a7b82 */ /* 0x000e220000000a00 */
[----:B------:R-:W0:Y:S02]  /*0020*/  LDCU.64 UR6, c[0x0][0x358] ;  /* 0x00006b00ff0677ac */ /* 0x000e240008000a00 */
[----:B0-----:R-:W2:Y:S02]  /*0030*/  LDG.E R0, desc[UR6][R10.64] ;  /* 0x000000060a007981 */ /* 0x001ea4000c1e1900 */
[----:B--2---:R-:W-:-:S13]  /*0040*/  ISETP.GE.AND P0, PT, R0, 0x1, PT ;  /* 0x000000010000780c */ /* 0x004fda0003f06270 */
[----:B------:R-:W-:Y:S05]  /*0050*/  @!P0 EXIT ;  /* 0x000000000000894d */ /* 0x000fea0003800000 */
[----:B------:R-:W0:Y:S01]  /*0060*/  S2R R5, SR_TID.X ;  /* 0x0000000000057919 */ /* 0x000e220000002100 */
[----:B------:R-:W0:Y:S08]  /*0070*/  S2UR UR4, SR_CTAID.X ;  /* 0x00000000000479c3 */ /* 0x000e300000002500 */
[----:B------:R-:W0:Y:S08]  /*0080*/  LDC R4, c[0x0][0x360] ;  /* 0x0000d800ff047b82 */ /* 0x000e300000000800 */
[----:B------:R-:W1:Y:S01]  /*0090*/  LDC.64 R2, c[0x0][0x380] ;  /* 0x0000e000ff027b82 */ /* 0x000e620000000a00 */
[----:B0-----:R-:W-:Y:S01]  /*00a0*/  IMAD R5, R4, UR4, R5 ;  /* 0x0000000404057c24 */ /* 0x001fe2000f8e0205 */
[----:B------:R-:W-:-:S03]  /*00b0*/  UMOV UR4, URZ ;  /* 0x000000ff00047c82 */ /* 0x000fc60008000000 */
[C---:B------:R-:W-:Y:S02]  /*00c0*/  VIADD R7, R5.reuse, 0x1 ;  /* 0x0000000105077836 */ /* 0x040fe40000000000 */
[C---:B-1----:R-:W-:Y:S01]  /*00d0*/  IMAD.WIDE R2, R5.reuse, 0x4, R2 ;  /* 0x0000000405027825 */ /* 0x042fe200078e0202 */
[----:B------:R-:W-:-:S07]  /*00e0*/  LOP3.LUT R5, R5, 0x1, RZ, 0xc0, !PT ;  /* 0x0000000105057812 */ /* 0x000fce00078ec0ff */
.L_x_3:
[----:B------:R-:W-:Y:S01]  /*00f0*/  ULOP3.LUT UR5, UR4, 0x1, URZ, 0xc0, !UPT ;  /* 0x0000000104057892 */ /* 0x000fe2000f8ec0ff */
[----:B------:R-:W-:Y:S03]  /*0100*/  BSSY.RECONVERGENT B0, `(.L_x_0) ;  /* 0x0000015000007945 */ /* 0x000fe60003800200 */
[----:B------:R-:W-:-:S09]  /*0110*/  UISETP.NE.U32.AND UP0, UPT, UR5, 0x1, UPT ;  /* 0x000000010500788c */ /* 0x000fd2000bf05070 */
[----:B------:R-:W-:Y:S05]  /*0120*/  BRA.U UP0, `(.L_x_1) ;  /* 0x0000000100287547 */ /* 0x000fea000b800000 */
[----:B------:R-:W-:-:S04]  /*0130*/  ISETP.GE.AND P0, PT, R7, R0, PT ;  /* 0x000000000700720c */ /* 0x000fc80003f06270 */
[----:B------:R-:W-:-:S13]  /*0140*/  ISETP.EQ.OR P0, PT, R5, RZ, P0 ;  /* 0x000000ff0500720c */ /* 0x000fda0000702670 */
[----:B------:R-:W-:Y:S05]  /*0150*/  @P0 BRA `(.L_x_2) ;  /* 0x00000000003c0947 */ /* 0x000fea0003800000 */
[----:B------:R-:W2:Y:S04]  /*0160*/  LDG.E R9, desc[UR6][R2.64] ;  /* 0x0000000602097981 */ /* 0x000ea8000c1e1900 */
[----:B------:R-:W2:Y:S02]  /*0170*/  LDG.E R0, desc[UR6][R2.64+0x4] ;  /* 0x0000040602007981 */ /* 0x000ea4000c1e1900 */
[----:B--2---:R-:W-:-:S13]  /*0180*/  ISETP.GT.AND P0, PT, R9, R0, PT ;  /* 0x000000000900720c */ /* 0x004fda0003f04270 */
[----:B------:R-:W-:Y:S05]  /*0190*/  @!P0 BRA `(.L_x_2) ;  /* 0x00000000002c8947 */ /* 0x000fea0003800000 */
[----:B------:R0:W-:Y:S04]  /*01a0*/  STG.E desc[UR6][R2.64], R0 ;  /* 0x0000000002007986 */ /* 0x0001e8000c101906 */
[----:B------:R0:W-:Y:S01]  /*01b0*/  STG.E desc[UR6][R2.64+0x4], R9 ;  /* 0x0000040902007986 */ /* 0x0001e2000c101906 */
[----:B------:R-:W-:Y:S05]  /*01c0*/  BRA `(.L_x_2) ;  /* 0x0000000000207947 */ /* 0x000fea0003800000 */
.L_x_1:
[----:B------:R-:W-:-:S04]  /*01d0*/  ISETP.GE.AND P0, PT, R7, R0, PT ;  /* 0x000000000700720c */ /* 0x000fc80003f06270 */
[----:B------:R-:W-:-:S13]  /*01e0*/  ISETP.NE.OR P0, PT, R5, RZ, P0 ;  /* 0x000000ff0500720c */ /* 0x000fda0000705670 */
[----:B------:R-:W-:Y:S05]  /*01f0*/  @P0 BRA `(.L_x_2) ;  /* 0x0000000000140947 */ /* 0x000fea0003800000 */
[----:B------:R-:W2:Y:S04]  /*0200*/  LDG.E R9, desc[UR6][R2.64] ;  /* 0x0000000602097981 */ /* 0x000ea8000c1e1900 */
[----:B------:R-:W2:Y:S02]  /*0210*/  LDG.E R0, desc[UR6][R2.64+0x4] ;  /* 0x0000040602007981 */ /* 0x000ea4000c1e1900 */
[----:B--2---:R-:W-:-:S13]  /*0220*/  ISETP.GT.AND P0, PT, R9, R0, PT ;  /* 0x000000000900720c */ /* 0x004fda0003f04270 */
[----:B------:R1:W-:Y:S04]  /*0230*/  @P0 STG.E desc[UR6][R2.64+0x4], R9 ;  /* 0x0000040902000986 */ /* 0x0003e8000c101906 */
[----:B------:R1:W-:Y:S02]  /*0240*/  @P0 STG.E desc[UR6][R2.64], R0 ;  /* 0x0000000002000986 */ /* 0x0003e4000c101906 */
.L_x_2:
[----:B------:R-:W-:Y:S05]  /*0250*/  BSYNC.RECONVERGENT B0 ;  /* 0x0000000000007941 */ /* 0x000fea0003800200 */
.L_x_0:
[----:B------:R-:W-:Y:S06]  /*0260*/  BAR.SYNC.DEFER_BLOCKING 0x0 ;  /* 0x0000000000007b1d */ /* 0x000fec0000010000 */
[----:B01----:R-:W2:Y:S01]  /*0270*/  LDG.E R0, desc[UR6][R10.64] ;  /* 0x000000060a007981 */ /* 0x003ea2000c1e1900 */
[----:B------:R-:W-:-:S06]  /*0280*/  UIADD3 UR4, UPT, UPT, UR4, 0x1, URZ ;  /* 0x0000000104047890 */ /* 0x000fcc000fffe0ff */
[----:B--2---:R-:W-:-:S13]  /*0290*/  ISETP.LE.AND P0, PT, R0, UR4, PT ;  /* 0x0000000400007c0c */ /* 0x004fda000bf03270 */
[----:B------:R-:W-:Y:S05]  /*02a0*/  @!P0 BRA `(.L_x_3) ;  /* 0xfffffffc00908947 */ /* 0x000fea000383ffff */
[----:B------:R-:W-:Y:S05]  /*02b0*/  EXIT ;  /* 0x000000000000794d */ /* 0x000fea0003800000 */
.L_x_4:
[----:B------:R-:W-:-:S00]  /*02c0*/  BRA `(.L_x_4) ;  /* 0xfffffffc00fc7947 */ /* 0x000fc0000383ffff */
[----:B------:R-:W-:-:S00]  /*02d0*/  NOP ;  /* 0x0000000000007918 */ /* 0x000fc00000000000 */
        /* <DEDUP_REMOVED lines=10> */
.L_x_5:


//--------------------- .nv.shared.reserved.0     --------------------------
	.section	.nv.shared.reserved.0,"aw",@nobits
	.weak		__nv_reservedSMEM_offset_0_alias
	.size		__nv_reservedSMEM_offset_0_alias, 0, 64
	.other		__nv_reservedSMEM_offset_0_alias,@"STO_CUDA_RESERVED_SHARED STV_DEFAULT"
__nv_reservedSMEM_offset_0_alias:
	.zero		0
	.zero		64


//--------------------- .nv.constant0._Z27odd_even_transposition_sortPiS_ --------------------------
	.section	.nv.constant0._Z27odd_even_transposition_sortPiS_,"a",@progbits
	.sectionflags	@""
	.align	4
.nv.constant0._Z27odd_even_transposition_sortPiS_:
	.zero		912


//--------------------- SYMBOLS --------------------------

	.type		.nv.reservedSmem.offset0,@object
	.size		.nv.reservedSmem.offset0,0x4
